//
// Generated by NVIDIA NVVM Compiler
//
// Compiler Build ID: CL-36424714
// Cuda compilation tools, release 13.0, V13.0.88
// Based on NVVM 20.0.0
//

.version 9.0
.target sm_100
.address_size 64

	// .globl	_Z21global_bitonic_workerIlEvPT_iiiii

.visible .entry _Z21global_bitonic_workerIlEvPT_iiiii(
	.param .u64 .ptr .align 1 _Z21global_bitonic_workerIlEvPT_iiiii_param_0,
	.param .u32 _Z21global_bitonic_workerIlEvPT_iiiii_param_1,
	.param .u32 _Z21global_bitonic_workerIlEvPT_iiiii_param_2,
	.param .u32 _Z21global_bitonic_workerIlEvPT_iiiii_param_3,
	.param .u32 _Z21global_bitonic_workerIlEvPT_iiiii_param_4,
	.param .u32 _Z21global_bitonic_workerIlEvPT_iiiii_param_5
)
{
	.reg .pred 	%p<8>;
	.reg .b32 	%r<39>;
	.reg .b64 	%rd<9>;

	ld.param.u64 	%rd6, [_Z21global_bitonic_workerIlEvPT_iiiii_param_0];
	ld.param.u32 	%r12, [_Z21global_bitonic_workerIlEvPT_iiiii_param_2];
	ld.param.u32 	%r13, [_Z21global_bitonic_workerIlEvPT_iiiii_param_3];
	ld.param.u32 	%r14, [_Z21global_bitonic_workerIlEvPT_iiiii_param_4];
	ld.param.u32 	%r15, [_Z21global_bitonic_workerIlEvPT_iiiii_param_5];
	setp.lt.s32 	%p1, %r14, 1;
	@%p1 bra 	$L__BB0_8;
	mov.u32 	%r17, %tid.x;
	mov.u32 	%r18, %ctaid.x;
	mov.u32 	%r19, %ntid.x;
	mad.lo.s32 	%r20, %r19, %r18, %r17;
	mul.lo.s32 	%r1, %r14, %r20;
	add.s32 	%r2, %r13, 1;
	mov.b32 	%r21, -1;
	shl.b32 	%r22, %r21, %r13;
	not.b32 	%r3, %r22;
	mov.b32 	%r23, 1;
	shl.b32 	%r4, %r23, %r13;
	cvta.to.global.u64 	%rd1, %rd6;
	mov.b32 	%r36, 0;
	mul.wide.s32 	%rd8, %r4, 8;
$L__BB0_2:
	add.s32 	%r6, %r36, %r1;
	shr.s32 	%r38, %r6, %r12;
	setp.lt.s32 	%p2, %r38, 2;
	@%p2 bra 	$L__BB0_5;
	mov.u32 	%r37, %r38;
$L__BB0_4:
	shr.u32 	%r24, %r37, 1;
	and.b32  	%r25, %r37, 1;
	xor.b32  	%r38, %r24, %r25;
	setp.gt.u32 	%p3, %r37, 3;
	mov.u32 	%r37, %r38;
	@%p3 bra 	$L__BB0_4;
$L__BB0_5:
	shl.b32 	%r26, %r38, 1;
	sub.s32 	%r27, 1, %r26;
	mul.lo.s32 	%r28, %r27, %r15;
	and.b32  	%r29, %r6, %r3;
	shr.s32 	%r30, %r6, %r13;
	shl.b32 	%r31, %r30, %r2;
	add.s32 	%r32, %r31, %r29;
	mul.wide.s32 	%rd7, %r32, 8;
	add.s64 	%rd2, %rd1, %rd7;
	add.s64 	%rd3, %rd2, %rd8;
	ld.global.u64 	%rd4, [%rd2];
	ld.global.u64 	%rd5, [%rd3];
	setp.lt.s64 	%p4, %rd5, %rd4;
	setp.gt.s64 	%p5, %rd5, %rd4;
	selp.b32 	%r33, 1, 0, %p5;
	selp.b32 	%r34, -1, %r33, %p4;
	mul.lo.s32 	%r35, %r28, %r34;
	setp.gt.s32 	%p6, %r35, -1;
	@%p6 bra 	$L__BB0_7;
	st.global.u64 	[%rd2], %rd5;
	st.global.u64 	[%rd3], %rd4;
$L__BB0_7:
	add.s32 	%r36, %r36, 1;
	setp.ne.s32 	%p7, %r36, %r14;
	@%p7 bra 	$L__BB0_2;
$L__BB0_8:
	ret;

}
	// .globl	_Z21global_bitonic_mergerIlEvPT_S1_Piii
.visible .entry _Z21global_bitonic_mergerIlEvPT_S1_Piii(
	.param .u64 .ptr .align 1 _Z21global_bitonic_mergerIlEvPT_S1_Piii_param_0,
	.param .u64 .ptr .align 1 _Z21global_bitonic_mergerIlEvPT_S1_Piii_param_1,
	.param .u64 .ptr .align 1 _Z21global_bitonic_mergerIlEvPT_S1_Piii_param_2,
	.param .u32 _Z21global_bitonic_mergerIlEvPT_S1_Piii_param_3,
	.param .u32 _Z21global_bitonic_mergerIlEvPT_S1_Piii_param_4
)
{
	.reg .pred 	%p<102>;
	.reg .b32 	%r<300>;
	.reg .b64 	%rd<77>;

	ld.param.u64 	%rd7, [_Z21global_bitonic_mergerIlEvPT_S1_Piii_param_0];
	ld.param.u64 	%rd6, [_Z21global_bitonic_mergerIlEvPT_S1_Piii_param_1];
	ld.param.u64 	%rd8, [_Z21global_bitonic_mergerIlEvPT_S1_Piii_param_2];
	ld.param.u32 	%r42, [_Z21global_bitonic_mergerIlEvPT_S1_Piii_param_3];
	ld.param.u32 	%r43, [_Z21global_bitonic_mergerIlEvPT_S1_Piii_param_4];
	cvta.to.global.u64 	%rd1, %rd7;
	cvta.to.global.u64 	%rd2, %rd8;
	and.b32  	%r44, %r42, 1;
	st.global.u32 	[%rd2], %r44;
	and.b32  	%r45, %r42, 2;
	st.global.u32 	[%rd2+4], %r45;
	and.b32  	%r46, %r42, 4;
	st.global.u32 	[%rd2+8], %r46;
	and.b32  	%r47, %r42, 8;
	st.global.u32 	[%rd2+12], %r47;
	and.b32  	%r48, %r42, 16;
	st.global.u32 	[%rd2+16], %r48;
	and.b32  	%r49, %r42, 32;
	st.global.u32 	[%rd2+20], %r49;
	and.b32  	%r50, %r42, 64;
	st.global.u32 	[%rd2+24], %r50;
	and.b32  	%r51, %r42, 128;
	st.global.u32 	[%rd2+28], %r51;
	and.b32  	%r52, %r42, 256;
	st.global.u32 	[%rd2+32], %r52;
	and.b32  	%r53, %r42, 512;
	st.global.u32 	[%rd2+36], %r53;
	and.b32  	%r54, %r42, 1024;
	st.global.u32 	[%rd2+40], %r54;
	and.b32  	%r55, %r42, 2048;
	st.global.u32 	[%rd2+44], %r55;
	and.b32  	%r56, %r42, 4096;
	st.global.u32 	[%rd2+48], %r56;
	and.b32  	%r57, %r42, 8192;
	st.global.u32 	[%rd2+52], %r57;
	and.b32  	%r58, %r42, 16384;
	st.global.u32 	[%rd2+56], %r58;
	and.b32  	%r59, %r42, 32768;
	st.global.u32 	[%rd2+60], %r59;
	and.b32  	%r60, %r42, 65536;
	st.global.u32 	[%rd2+64], %r60;
	and.b32  	%r61, %r42, 131072;
	st.global.u32 	[%rd2+68], %r61;
	and.b32  	%r62, %r42, 262144;
	st.global.u32 	[%rd2+72], %r62;
	and.b32  	%r63, %r42, 524288;
	st.global.u32 	[%rd2+76], %r63;
	and.b32  	%r64, %r42, 1048576;
	st.global.u32 	[%rd2+80], %r64;
	and.b32  	%r65, %r42, 2097152;
	st.global.u32 	[%rd2+84], %r65;
	and.b32  	%r66, %r42, 4194304;
	st.global.u32 	[%rd2+88], %r66;
	and.b32  	%r67, %r42, 8388608;
	st.global.u32 	[%rd2+92], %r67;
	and.b32  	%r68, %r42, 16777216;
	st.global.u32 	[%rd2+96], %r68;
	and.b32  	%r69, %r42, 33554432;
	st.global.u32 	[%rd2+100], %r69;
	and.b32  	%r70, %r42, 67108864;
	st.global.u32 	[%rd2+104], %r70;
	and.b32  	%r71, %r42, 134217728;
	st.global.u32 	[%rd2+108], %r71;
	and.b32  	%r72, %r42, 268435456;
	st.global.u32 	[%rd2+112], %r72;
	and.b32  	%r73, %r42, 536870912;
	st.global.u32 	[%rd2+116], %r73;
	and.b32  	%r74, %r42, 1073741824;
	st.global.u32 	[%rd2+120], %r74;
	and.b32  	%r75, %r42, -2147483648;
	st.global.u32 	[%rd2+124], %r75;
	setp.lt.s32 	%p3, %r42, 1;
	@%p3 bra 	$L__BB1_57;
	cvta.to.global.u64 	%rd3, %rd6;
	mov.u32 	%r284, %r42;
$L__BB1_2:
	mov.u32 	%r1, %r284;
	ld.global.u32 	%r78, [%rd2+124];
	setp.ne.s32 	%p5, %r78, 0;
	mov.b32 	%r286, 31;
	mov.pred 	%p101, 0;
	mov.b32 	%r285, 32;
	@%p5 bra 	$L__BB1_34;
	ld.global.u32 	%r81, [%rd2+120];
	setp.ne.s32 	%p7, %r81, 0;
	mov.b32 	%r286, 30;
	mov.b32 	%r285, 31;
	@%p7 bra 	$L__BB1_34;
	ld.global.u32 	%r84, [%rd2+116];
	setp.ne.s32 	%p9, %r84, 0;
	mov.b32 	%r286, 29;
	mov.b32 	%r285, 30;
	@%p9 bra 	$L__BB1_34;
	ld.global.u32 	%r87, [%rd2+112];
	setp.ne.s32 	%p11, %r87, 0;
	mov.b32 	%r286, 28;
	mov.b32 	%r285, 29;
	@%p11 bra 	$L__BB1_34;
	ld.global.u32 	%r90, [%rd2+108];
	setp.ne.s32 	%p13, %r90, 0;
	mov.b32 	%r286, 27;
	mov.b32 	%r285, 28;
	@%p13 bra 	$L__BB1_34;
	ld.global.u32 	%r93, [%rd2+104];
	setp.ne.s32 	%p15, %r93, 0;
	mov.b32 	%r286, 26;
	mov.b32 	%r285, 27;
	@%p15 bra 	$L__BB1_34;
	ld.global.u32 	%r96, [%rd2+100];
	setp.ne.s32 	%p17, %r96, 0;
	mov.b32 	%r286, 25;
	mov.b32 	%r285, 26;
	@%p17 bra 	$L__BB1_34;
	ld.global.u32 	%r99, [%rd2+96];
	setp.ne.s32 	%p19, %r99, 0;
	mov.b32 	%r286, 24;
	mov.b32 	%r285, 25;
	@%p19 bra 	$L__BB1_34;
	ld.global.u32 	%r102, [%rd2+92];
	setp.ne.s32 	%p21, %r102, 0;
	mov.b32 	%r286, 23;
	mov.b32 	%r285, 24;
	@%p21 bra 	$L__BB1_34;
	ld.global.u32 	%r105, [%rd2+88];
	setp.ne.s32 	%p23, %r105, 0;
	mov.b32 	%r286, 22;
	mov.b32 	%r285, 23;
	@%p23 bra 	$L__BB1_34;
	ld.global.u32 	%r108, [%rd2+84];
	setp.ne.s32 	%p25, %r108, 0;
	mov.b32 	%r286, 21;
	mov.b32 	%r285, 22;
	@%p25 bra 	$L__BB1_34;
	ld.global.u32 	%r111, [%rd2+80];
	setp.ne.s32 	%p27, %r111, 0;
	mov.b32 	%r286, 20;
	mov.b32 	%r285, 21;
	@%p27 bra 	$L__BB1_34;
	ld.global.u32 	%r114, [%rd2+76];
	setp.ne.s32 	%p29, %r114, 0;
	mov.b32 	%r286, 19;
	mov.b32 	%r285, 20;
	@%p29 bra 	$L__BB1_34;
	ld.global.u32 	%r117, [%rd2+72];
	setp.ne.s32 	%p31, %r117, 0;
	mov.b32 	%r286, 18;
	mov.b32 	%r285, 19;
	@%p31 bra 	$L__BB1_34;
	ld.global.u32 	%r120, [%rd2+68];
	setp.ne.s32 	%p33, %r120, 0;
	mov.b32 	%r286, 17;
	mov.b32 	%r285, 18;
	@%p33 bra 	$L__BB1_34;
	ld.global.u32 	%r123, [%rd2+64];
	setp.ne.s32 	%p35, %r123, 0;
	mov.b32 	%r286, 16;
	mov.b32 	%r285, 17;
	@%p35 bra 	$L__BB1_34;
	ld.global.u32 	%r126, [%rd2+60];
	setp.ne.s32 	%p37, %r126, 0;
	mov.b32 	%r286, 15;
	mov.b32 	%r285, 16;
	@%p37 bra 	$L__BB1_34;
	ld.global.u32 	%r129, [%rd2+56];
	setp.ne.s32 	%p39, %r129, 0;
	mov.b32 	%r286, 14;
	mov.b32 	%r285, 15;
	@%p39 bra 	$L__BB1_34;
	ld.global.u32 	%r132, [%rd2+52];
	setp.ne.s32 	%p41, %r132, 0;
	mov.b32 	%r286, 13;
	mov.b32 	%r285, 14;
	@%p41 bra 	$L__BB1_34;
	ld.global.u32 	%r135, [%rd2+48];
	setp.ne.s32 	%p43, %r135, 0;
	mov.b32 	%r286, 12;
	mov.b32 	%r285, 13;
	@%p43 bra 	$L__BB1_34;
	ld.global.u32 	%r138, [%rd2+44];
	setp.ne.s32 	%p45, %r138, 0;
	mov.b32 	%r286, 11;
	mov.b32 	%r285, 12;
	@%p45 bra 	$L__BB1_34;
	ld.global.u32 	%r141, [%rd2+40];
	setp.ne.s32 	%p47, %r141, 0;
	mov.b32 	%r286, 10;
	mov.b32 	%r285, 11;
	@%p47 bra 	$L__BB1_34;
	ld.global.u32 	%r144, [%rd2+36];
	setp.ne.s32 	%p49, %r144, 0;
	mov.b32 	%r286, 9;
	mov.b32 	%r285, 10;
	@%p49 bra 	$L__BB1_34;
	ld.global.u32 	%r147, [%rd2+32];
	setp.ne.s32 	%p51, %r147, 0;
	mov.b32 	%r286, 8;
	mov.b32 	%r285, 9;
	@%p51 bra 	$L__BB1_34;
	ld.global.u32 	%r150, [%rd2+28];
	setp.ne.s32 	%p53, %r150, 0;
	mov.b32 	%r286, 7;
	mov.b32 	%r285, 8;
	@%p53 bra 	$L__BB1_34;
	ld.global.u32 	%r153, [%rd2+24];
	setp.ne.s32 	%p55, %r153, 0;
	mov.b32 	%r286, 6;
	mov.b32 	%r285, 7;
	@%p55 bra 	$L__BB1_34;
	ld.global.u32 	%r156, [%rd2+20];
	setp.ne.s32 	%p57, %r156, 0;
	mov.b32 	%r286, 5;
	mov.b32 	%r285, 6;
	@%p57 bra 	$L__BB1_34;
	ld.global.u32 	%r159, [%rd2+16];
	setp.ne.s32 	%p59, %r159, 0;
	mov.b32 	%r286, 4;
	mov.b32 	%r285, 5;
	@%p59 bra 	$L__BB1_34;
	ld.global.u32 	%r162, [%rd2+12];
	setp.ne.s32 	%p61, %r162, 0;
	mov.b32 	%r286, 3;
	mov.b32 	%r285, 4;
	@%p61 bra 	$L__BB1_34;
	ld.global.u32 	%r165, [%rd2+8];
	setp.ne.s32 	%p63, %r165, 0;
	mov.b32 	%r286, 2;
	mov.b32 	%r285, 3;
	@%p63 bra 	$L__BB1_34;
	ld.global.u32 	%r168, [%rd2+4];
	setp.ne.s32 	%p65, %r168, 0;
	mov.b32 	%r286, 1;
	mov.b32 	%r285, 2;
	@%p65 bra 	$L__BB1_34;
	ld.global.u32 	%r169, [%rd2];
	setp.eq.s32 	%p66, %r169, 0;
	setp.ne.s32 	%p101, %r169, 0;
	selp.u32 	%r285, 1, 0, %p101;
	selp.s32 	%r286, -1, 0, %p66;
$L__BB1_34:
	@%p101 bra 	$L__BB1_56;
	add.s32 	%r6, %r285, -2;
	and.b32  	%r7, %r285, 3;
	setp.eq.s32 	%p67, %r7, 1;
	mov.u32 	%r291, %r6;
	@%p67 bra 	$L__BB1_45;
	mul.wide.u32 	%rd9, %r285, 4;
	add.s64 	%rd4, %rd2, %rd9;
	ld.global.u32 	%r8, [%rd4+-8];
	setp.lt.s32 	%p68, %r8, 1;
	@%p68 bra 	$L__BB1_38;
	mov.b32 	%r171, -1;
	shl.b32 	%r172, %r171, %r286;
	not.b32 	%r173, %r172;
	and.b32  	%r174, %r42, %r173;
	mul.wide.s32 	%rd10, %r286, 4;
	add.s64 	%rd11, %rd2, %rd10;
	ld.global.u32 	%r175, [%rd11];
	add.s32 	%r176, %r174, %r175;
	add.s32 	%r177, %r176, -1;
	mul.wide.s32 	%rd12, %r177, 8;
	add.s64 	%rd13, %rd1, %rd12;
	shl.b32 	%r178, %r171, %r6;
	not.b32 	%r179, %r178;
	and.b32  	%r180, %r42, %r179;
	add.s32 	%r181, %r180, %r8;
	add.s32 	%r182, %r181, -1;
	mul.wide.s32 	%rd14, %r182, 8;
	add.s64 	%rd15, %rd1, %rd14;
	ld.global.u64 	%rd16, [%rd13];
	ld.global.u64 	%rd17, [%rd15];
	setp.lt.s64 	%p69, %rd17, %rd16;
	setp.gt.s64 	%p70, %rd17, %rd16;
	selp.b32 	%r183, 1, 0, %p70;
	selp.b32 	%r184, -1, %r183, %p69;
	mul.lo.s32 	%r185, %r184, %r43;
	setp.gt.s32 	%p71, %r185, 0;
	selp.b32 	%r286, %r6, %r286, %p71;
$L__BB1_38:
	add.s32 	%r291, %r285, -3;
	setp.eq.s32 	%p72, %r7, 2;
	@%p72 bra 	$L__BB1_45;
	ld.global.u32 	%r12, [%rd4+-12];
	setp.lt.s32 	%p73, %r12, 1;
	@%p73 bra 	$L__BB1_41;
	mov.b32 	%r186, -1;
	shl.b32 	%r187, %r186, %r286;
	not.b32 	%r188, %r187;
	and.b32  	%r189, %r42, %r188;
	mul.wide.s32 	%rd18, %r286, 4;
	add.s64 	%rd19, %rd2, %rd18;
	ld.global.u32 	%r190, [%rd19];
	add.s32 	%r191, %r189, %r190;
	add.s32 	%r192, %r191, -1;
	mul.wide.s32 	%rd20, %r192, 8;
	add.s64 	%rd21, %rd1, %rd20;
	shl.b32 	%r193, %r186, %r291;
	not.b32 	%r194, %r193;
	and.b32  	%r195, %r42, %r194;
	add.s32 	%r196, %r195, %r12;
	add.s32 	%r197, %r196, -1;
	mul.wide.s32 	%rd22, %r197, 8;
	add.s64 	%rd23, %rd1, %rd22;
	ld.global.u64 	%rd24, [%rd21];
	ld.global.u64 	%rd25, [%rd23];
	setp.lt.s64 	%p74, %rd25, %rd24;
	setp.gt.s64 	%p75, %rd25, %rd24;
	selp.b32 	%r198, 1, 0, %p75;
	selp.b32 	%r199, -1, %r198, %p74;
	mul.lo.s32 	%r200, %r199, %r43;
	setp.gt.s32 	%p76, %r200, 0;
	selp.b32 	%r286, %r291, %r286, %p76;
$L__BB1_41:
	add.s32 	%r291, %r285, -4;
	setp.eq.s32 	%p77, %r7, 3;
	@%p77 bra 	$L__BB1_45;
	ld.global.u32 	%r16, [%rd4+-16];
	setp.lt.s32 	%p78, %r16, 1;
	@%p78 bra 	$L__BB1_44;
	mov.b32 	%r201, -1;
	shl.b32 	%r202, %r201, %r286;
	not.b32 	%r203, %r202;
	and.b32  	%r204, %r42, %r203;
	mul.wide.s32 	%rd26, %r286, 4;
	add.s64 	%rd27, %rd2, %rd26;
	ld.global.u32 	%r205, [%rd27];
	add.s32 	%r206, %r204, %r205;
	add.s32 	%r207, %r206, -1;
	mul.wide.s32 	%rd28, %r207, 8;
	add.s64 	%rd29, %rd1, %rd28;
	shl.b32 	%r208, %r201, %r291;
	not.b32 	%r209, %r208;
	and.b32  	%r210, %r42, %r209;
	add.s32 	%r211, %r210, %r16;
	add.s32 	%r212, %r211, -1;
	mul.wide.s32 	%rd30, %r212, 8;
	add.s64 	%rd31, %rd1, %rd30;
	ld.global.u64 	%rd32, [%rd29];
	ld.global.u64 	%rd33, [%rd31];
	setp.lt.s64 	%p79, %rd33, %rd32;
	setp.gt.s64 	%p80, %rd33, %rd32;
	selp.b32 	%r213, 1, 0, %p80;
	selp.b32 	%r214, -1, %r213, %p79;
	mul.lo.s32 	%r215, %r214, %r43;
	setp.gt.s32 	%p81, %r215, 0;
	selp.b32 	%r286, %r291, %r286, %p81;
$L__BB1_44:
	add.s32 	%r291, %r285, -5;
$L__BB1_45:
	setp.lt.u32 	%p82, %r6, 3;
	@%p82 bra 	$L__BB1_56;
	add.s32 	%r293, %r291, -1;
$L__BB1_47:
	add.s32 	%r26, %r293, 1;
	mul.wide.s32 	%rd34, %r26, 4;
	add.s64 	%rd5, %rd2, %rd34;
	ld.global.u32 	%r27, [%rd5];
	setp.lt.s32 	%p83, %r27, 1;
	@%p83 bra 	$L__BB1_49;
	mov.b32 	%r216, -1;
	shl.b32 	%r217, %r216, %r286;
	not.b32 	%r218, %r217;
	and.b32  	%r219, %r42, %r218;
	mul.wide.s32 	%rd35, %r286, 4;
	add.s64 	%rd36, %rd2, %rd35;
	ld.global.u32 	%r220, [%rd36];
	add.s32 	%r221, %r219, %r220;
	add.s32 	%r222, %r221, -1;
	mul.wide.s32 	%rd37, %r222, 8;
	add.s64 	%rd38, %rd1, %rd37;
	shl.b32 	%r223, %r216, %r26;
	not.b32 	%r224, %r223;
	and.b32  	%r225, %r42, %r224;
	add.s32 	%r226, %r225, %r27;
	add.s32 	%r227, %r226, -1;
	mul.wide.s32 	%rd39, %r227, 8;
	add.s64 	%rd40, %rd1, %rd39;
	ld.global.u64 	%rd41, [%rd38];
	ld.global.u64 	%rd42, [%rd40];
	setp.lt.s64 	%p84, %rd42, %rd41;
	setp.gt.s64 	%p85, %rd42, %rd41;
	selp.b32 	%r228, 1, 0, %p85;
	selp.b32 	%r229, -1, %r228, %p84;
	mul.lo.s32 	%r230, %r229, %r43;
	setp.gt.s32 	%p86, %r230, 0;
	selp.b32 	%r286, %r26, %r286, %p86;
$L__BB1_49:
	ld.global.u32 	%r30, [%rd5+-4];
	setp.lt.s32 	%p87, %r30, 1;
	@%p87 bra 	$L__BB1_51;
	mov.b32 	%r231, -1;
	shl.b32 	%r232, %r231, %r286;
	not.b32 	%r233, %r232;
	and.b32  	%r234, %r42, %r233;
	mul.wide.s32 	%rd43, %r286, 4;
	add.s64 	%rd44, %rd2, %rd43;
	ld.global.u32 	%r235, [%rd44];
	add.s32 	%r236, %r234, %r235;
	add.s32 	%r237, %r236, -1;
	mul.wide.s32 	%rd45, %r237, 8;
	add.s64 	%rd46, %rd1, %rd45;
	shl.b32 	%r238, %r231, %r293;
	not.b32 	%r239, %r238;
	and.b32  	%r240, %r42, %r239;
	add.s32 	%r241, %r240, %r30;
	add.s32 	%r242, %r241, -1;
	mul.wide.s32 	%rd47, %r242, 8;
	add.s64 	%rd48, %rd1, %rd47;
	ld.global.u64 	%rd49, [%rd46];
	ld.global.u64 	%rd50, [%rd48];
	setp.lt.s64 	%p88, %rd50, %rd49;
	setp.gt.s64 	%p89, %rd50, %rd49;
	selp.b32 	%r243, 1, 0, %p89;
	selp.b32 	%r244, -1, %r243, %p88;
	mul.lo.s32 	%r245, %r244, %r43;
	setp.gt.s32 	%p90, %r245, 0;
	selp.b32 	%r286, %r293, %r286, %p90;
$L__BB1_51:
	ld.global.u32 	%r33, [%rd5+-8];
	setp.lt.s32 	%p91, %r33, 1;
	@%p91 bra 	$L__BB1_53;
	add.s32 	%r246, %r293, -1;
	mov.b32 	%r247, -1;
	shl.b32 	%r248, %r247, %r286;
	not.b32 	%r249, %r248;
	and.b32  	%r250, %r42, %r249;
	mul.wide.s32 	%rd51, %r286, 4;
	add.s64 	%rd52, %rd2, %rd51;
	ld.global.u32 	%r251, [%rd52];
	add.s32 	%r252, %r250, %r251;
	add.s32 	%r253, %r252, -1;
	mul.wide.s32 	%rd53, %r253, 8;
	add.s64 	%rd54, %rd1, %rd53;
	shl.b32 	%r254, %r247, %r246;
	not.b32 	%r255, %r254;
	and.b32  	%r256, %r42, %r255;
	add.s32 	%r257, %r256, %r33;
	add.s32 	%r258, %r257, -1;
	mul.wide.s32 	%rd55, %r258, 8;
	add.s64 	%rd56, %rd1, %rd55;
	ld.global.u64 	%rd57, [%rd54];
	ld.global.u64 	%rd58, [%rd56];
	setp.lt.s64 	%p92, %rd58, %rd57;
	setp.gt.s64 	%p93, %rd58, %rd57;
	selp.b32 	%r259, 1, 0, %p93;
	selp.b32 	%r260, -1, %r259, %p92;
	mul.lo.s32 	%r261, %r260, %r43;
	setp.gt.s32 	%p94, %r261, 0;
	selp.b32 	%r286, %r246, %r286, %p94;
$L__BB1_53:
	ld.global.u32 	%r36, [%rd5+-12];
	setp.lt.s32 	%p95, %r36, 1;
	@%p95 bra 	$L__BB1_55;
	add.s32 	%r262, %r293, -2;
	mov.b32 	%r263, -1;
	shl.b32 	%r264, %r263, %r286;
	not.b32 	%r265, %r264;
	and.b32  	%r266, %r42, %r265;
	mul.wide.s32 	%rd59, %r286, 4;
	add.s64 	%rd60, %rd2, %rd59;
	ld.global.u32 	%r267, [%rd60];
	add.s32 	%r268, %r266, %r267;
	add.s32 	%r269, %r268, -1;
	mul.wide.s32 	%rd61, %r269, 8;
	add.s64 	%rd62, %rd1, %rd61;
	shl.b32 	%r270, %r263, %r262;
	not.b32 	%r271, %r270;
	and.b32  	%r272, %r42, %r271;
	add.s32 	%r273, %r272, %r36;
	add.s32 	%r274, %r273, -1;
	mul.wide.s32 	%rd63, %r274, 8;
	add.s64 	%rd64, %rd1, %rd63;
	ld.global.u64 	%rd65, [%rd62];
	ld.global.u64 	%rd66, [%rd64];
	setp.lt.s64 	%p96, %rd66, %rd65;
	setp.gt.s64 	%p97, %rd66, %rd65;
	selp.b32 	%r275, 1, 0, %p97;
	selp.b32 	%r276, -1, %r275, %p96;
	mul.lo.s32 	%r277, %r276, %r43;
	setp.gt.s32 	%p98, %r277, 0;
	selp.b32 	%r286, %r262, %r286, %p98;
$L__BB1_55:
	add.s32 	%r293, %r293, -4;
	setp.ne.s32 	%p99, %r293, -2;
	@%p99 bra 	$L__BB1_47;
$L__BB1_56:
	add.s32 	%r284, %r1, -1;
	mul.wide.s32 	%rd67, %r286, 4;
	add.s64 	%rd68, %rd2, %rd67;
	ld.global.u32 	%r278, [%rd68];
	add.s32 	%r279, %r278, -1;
	st.global.u32 	[%rd68], %r279;
	mov.b32 	%r280, -1;
	shl.b32 	%r281, %r280, %r286;
	not.b32 	%r282, %r281;
	and.b32  	%r283, %r42, %r282;
	cvt.u64.u32 	%rd69, %r283;
	cvt.s64.s32 	%rd70, %r278;
	add.s64 	%rd71, %rd70, %rd69;
	shl.b64 	%rd72, %rd71, 3;
	add.s64 	%rd73, %rd1, %rd72;
	ld.global.u64 	%rd74, [%rd73+-8];
	mul.wide.s32 	%rd75, %r1, 8;
	add.s64 	%rd76, %rd3, %rd75;
	st.global.u64 	[%rd76+-8], %rd74;
	setp.gt.s32 	%p100, %r1, 1;
	@%p100 bra 	$L__BB1_2;
$L__BB1_57:
	ret;

}


// ===== COMPILED SASS (sm_100) =====

	.target	sm_100

	.elftype	@"ET_EXEC"


//--------------------- .note.nv.tkinfo           --------------------------
	.section	.note.nv.tkinfo,"",@"SHT_NOTE"
	.sectionflags	@"SHF_NOTE_NV_TKINFO"
	.tkinfo
        /*0018*/ 	.word	0x00000002
        /*0030*/ 	.string	""
        /*0030*/ 	.string	"ptxas"
        /*0030*/ 	.string	"Cuda compilation tools, release 13.0, V13.0.88"
        /*0030*/ 	.string	"Build cuda_13.0.r13.0/compiler.36424714_0"
        /*0030*/ 	.string	"-arch sm_100 -m 64 "



//--------------------- .note.nv.cuinfo           --------------------------
	.section	.note.nv.cuinfo,"",@"SHT_NOTE"
	.sectionflags	@"SHF_NOTE_NV_CUINFO"
        /*0018*/ 	.short	0x0002
        /*001a*/ 	.short	0x0064
        /*001c*/ 	.short	0x0082
	.zero		2


//--------------------- .nv.info                  --------------------------
	.section	.nv.info,"",@"SHT_CUDA_INFO"
	.align	4


	//----- nvinfo : EIATTR_REGCOUNT
	.align		4
        /*0000*/ 	.byte	0x04, 0x2f
        /*0002*/ 	.short	(.L_1 - .L_0)
	.align		4
.L_0:
        /*0004*/ 	.word	index@(_Z21global_bitonic_workerIlEvPT_iiiii)
        /*0008*/ 	.word	0x00000010


	//----- nvinfo : EIATTR_FRAME_SIZE
	.align		4
.L_1:
        /*000c*/ 	.byte	0x04, 0x11
        /*000e*/ 	.short	(.L_3 - .L_2)
	.align		4
.L_2:
        /*0010*/ 	.word	index@(_Z21global_bitonic_workerIlEvPT_iiiii)
        /*0014*/ 	.word	0x00000000


	//----- nvinfo : EIATTR_REGCOUNT
	.align		4
.L_3:
        /*0018*/ 	.byte	0x04, 0x2f
        /*001a*/ 	.short	(.L_5 - .L_4)
	.align		4
.L_4:
        /*001c*/ 	.word	index@(_Z21global_bitonic_mergerIlEvPT_S1_Piii)
        /*0020*/ 	.word	0x0000001a


	//----- nvinfo : EIATTR_FRAME_SIZE
	.align		4
.L_5:
        /*0024*/ 	.byte	0x04, 0x11
        /*0026*/ 	.short	(.L_7 - .L_6)
	.align		4
.L_6:
        /*0028*/ 	.word	index@(_Z21global_bitonic_mergerIlEvPT_S1_Piii)
        /*002c*/ 	.word	0x00000000


	//----- nvinfo : EIATTR_MIN_STACK_SIZE
	.align		4
.L_7:
        /*0030*/ 	.byte	0x04, 0x12
        /*0032*/ 	.short	(.L_9 - .L_8)
	.align		4
.L_8:
        /*0034*/ 	.word	index@(_Z21global_bitonic_mergerIlEvPT_S1_Piii)
        /*0038*/ 	.word	0x00000000


	//----- nvinfo : EIATTR_MIN_STACK_SIZE
	.align		4
.L_9:
        /*003c*/ 	.byte	0x04, 0x12
        /*003e*/ 	.short	(.L_11 - .L_10)
	.align		4
.L_10:
        /*0040*/ 	.word	index@(_Z21global_bitonic_workerIlEvPT_iiiii)
        /*0044*/ 	.word	0x00000000
.L_11:


//--------------------- .nv.compat                --------------------------
	.section	.nv.compat,"",@"SHT_CUDA_COMPAT_INFO"
	.align	4
        /*0000*/ 	.byte	0x02, 0x09, 0x00, 0x00, 0x02, 0x02, 0x01, 0x00, 0x02, 0x05, 0x05, 0x00, 0x03, 0x07, 0x01, 0x01
        /*0010*/ 	.byte	0x02, 0x03, 0x00, 0x00, 0x02, 0x06, 0x01, 0x00, 0x04, 0x0b, 0x08, 0x00, 0x09, 0x00, 0x00, 0x00
        /*0020*/ 	.byte	0x00, 0x00, 0x00, 0x00


//--------------------- .nv.info._Z21global_bitonic_mergerIlEvPT_S1_Piii --------------------------
	.section	.nv.info._Z21global_bitonic_mergerIlEvPT_S1_Piii,"",@"SHT_CUDA_INFO"
	.sectionflags	@""
	.align	4


	//----- nvinfo : EIATTR_CUDA_API_VERSION
	.align		4
        /*0000*/ 	.byte	0x04, 0x37
        /*0002*/ 	.short	(.L_13 - .L_12)
.L_12:
        /*0004*/ 	.word	0x00000082


	//----- nvinfo : EIATTR_KPARAM_INFO
	.align		4
.L_13:
        /*0008*/ 	.byte	0x04, 0x17
        /*000a*/ 	.short	(.L_15 - .L_14)
.L_14:
        /*000c*/ 	.word	0x00000000
        /*0010*/ 	.short	0x0004
        /*0012*/ 	.short	0x001c
        /*0014*/ 	.byte	0x00, 0xf0, 0x11, 0x00


	//----- nvinfo : EIATTR_KPARAM_INFO
	.align		4
.L_15:
        /*0018*/ 	.byte	0x04, 0x17
        /*001a*/ 	.short	(.L_17 - .L_16)
.L_16:
        /*001c*/ 	.word	0x00000000
        /*0020*/ 	.short	0x0003
        /*0022*/ 	.short	0x0018
        /*0024*/ 	.byte	0x00, 0xf0, 0x11, 0x00


	//----- nvinfo : EIATTR_KPARAM_INFO
	.align		4
.L_17:
        /*0028*/ 	.byte	0x04, 0x17
        /*002a*/ 	.short	(.L_19 - .L_18)
.L_18:
        /*002c*/ 	.word	0x00000000
        /*0030*/ 	.short	0x0002
        /*0032*/ 	.short	0x0010
        /*0034*/ 	.byte	0x00, 0xf5, 0x21, 0x00


	//----- nvinfo : EIATTR_KPARAM_INFO
	.align		4
.L_19:
        /*0038*/ 	.byte	0x04, 0x17
        /*003a*/ 	.short	(.L_21 - .L_20)
.L_20:
        /*003c*/ 	.word	0x00000000
        /*0040*/ 	.short	0x0001
        /*0042*/ 	.short	0x0008
        /*0044*/ 	.byte	0x00, 0xf5, 0x21, 0x00


	//----- nvinfo : EIATTR_KPARAM_INFO
	.align		4
.L_21:
        /*0048*/ 	.byte	0x04, 0x17
        /*004a*/ 	.short	(.L_23 - .L_22)
.L_22:
        /*004c*/ 	.word	0x00000000
        /*0050*/ 	.short	0x0000
        /*0052*/ 	.short	0x0000
        /*0054*/ 	.byte	0x00, 0xf5, 0x21, 0x00


	//----- nvinfo : EIATTR_SPARSE_MMA_MASK
	.align		4
.L_23:
        /*0058*/ 	.byte	0x03, 0x50
        /*005a*/ 	.short	0x0000


	//----- nvinfo : EIATTR_MAXREG_COUNT
	.align		4
        /*005c*/ 	.byte	0x03, 0x1b
        /*005e*/ 	.short	0x00ff


	//----- nvinfo : EIATTR_MERCURY_ISA_VERSION
	.align		4
        /*0060*/ 	.byte	0x03, 0x5f
        /*0062*/ 	.short	0x0101


	//----- nvinfo : EIATTR_VRC_CTA_INIT_COUNT
	.align		4
        /*0064*/ 	.byte	0x02, 0x4a
	.zero		1
	.zero		1


	//----- nvinfo : EIATTR_EXIT_INSTR_OFFSETS
	.align		4
        /*0068*/ 	.byte	0x04, 0x1c
        /*006a*/ 	.short	(.L_25 - .L_24)


	//   ....[0]....
.L_24:
        /*006c*/ 	.word	0x00000450


	//   ....[1]....
        /*0070*/ 	.word	0x00001d00


	//----- nvinfo : EIATTR_CBANK_PARAM_SIZE
	.align		4
.L_25:
        /*0074*/ 	.byte	0x03, 0x19
        /*0076*/ 	.short	0x0020


	//----- nvinfo : EIATTR_PARAM_CBANK
	.align		4
        /*0078*/ 	.byte	0x04, 0x0a
        /*007a*/ 	.short	(.L_27 - .L_26)
	.align		4
.L_26:
        /*007c*/ 	.word	index@(.nv.constant0._Z21global_bitonic_mergerIlEvPT_S1_Piii)
        /*0080*/ 	.short	0x0380
        /*0082*/ 	.short	0x0020


	//----- nvinfo : EIATTR_SW_WAR
	.align		4
.L_27:
        /*0084*/ 	.byte	0x04, 0x36
        /*0086*/ 	.short	(.L_29 - .L_28)
.L_28:
        /*0088*/ 	.word	0x00000008
.L_29:


//--------------------- .nv.info._Z21global_bitonic_workerIlEvPT_iiiii --------------------------
	.section	.nv.info._Z21global_bitonic_workerIlEvPT_iiiii,"",@"SHT_CUDA_INFO"
	.sectionflags	@""
	.align	4


	//----- nvinfo : EIATTR_CUDA_API_VERSION
	.align		4
        /*0000*/ 	.byte	0x04, 0x37
        /*0002*/ 	.short	(.L_31 - .L_30)
.L_30:
        /*0004*/ 	.word	0x00000082


	//----- nvinfo : EIATTR_KPARAM_INFO
	.align		4
.L_31:
        /*0008*/ 	.byte	0x04, 0x17
        /*000a*/ 	.short	(.L_33 - .L_32)
.L_32:
        /*000c*/ 	.word	0x00000000
        /*0010*/ 	.short	0x0005
        /*0012*/ 	.short	0x0018
        /*0014*/ 	.byte	0x00, 0xf0, 0x11, 0x00


	//----- nvinfo : EIATTR_KPARAM_INFO
	.align		4
.L_33:
        /*0018*/ 	.byte	0x04, 0x17
        /*001a*/ 	.short	(.L_35 - .L_34)
.L_34:
        /*001c*/ 	.word	0x00000000
        /*0020*/ 	.short	0x0004
        /*0022*/ 	.short	0x0014
        /*0024*/ 	.byte	0x00, 0xf0, 0x11, 0x00


	//----- nvinfo : EIATTR_KPARAM_INFO
	.align		4
.L_35:
        /*0028*/ 	.byte	0x04, 0x17
        /*002a*/ 	.short	(.L_37 - .L_36)
.L_36:
        /*002c*/ 	.word	0x00000000
        /*0030*/ 	.short	0x0003
        /*0032*/ 	.short	0x0010
        /*0034*/ 	.byte	0x00, 0xf0, 0x11, 0x00


	//----- nvinfo : EIATTR_KPARAM_INFO
	.align		4
.L_37:
        /*0038*/ 	.byte	0x04, 0x17
        /*003a*/ 	.short	(.L_39 - .L_38)
.L_38:
        /*003c*/ 	.word	0x00000000
        /*0040*/ 	.short	0x0002
        /*0042*/ 	.short	0x000c
        /*0044*/ 	.byte	0x00, 0xf0, 0x11, 0x00


	//----- nvinfo : EIATTR_KPARAM_INFO
	.align		4
.L_39:
        /*0048*/ 	.byte	0x04, 0x17
        /*004a*/ 	.short	(.L_41 - .L_40)
.L_40:
        /*004c*/ 	.word	0x00000000
        /*0050*/ 	.short	0x0001
        /*0052*/ 	.short	0x0008
        /*0054*/ 	.byte	0x00, 0xf0, 0x11, 0x00


	//----- nvinfo : EIATTR_KPARAM_INFO
	.align		4
.L_41:
        /*0058*/ 	.byte	0x04, 0x17
        /*005a*/ 	.short	(.L_43 - .L_42)
.L_42:
        /*005c*/ 	.word	0x00000000
        /*0060*/ 	.short	0x0000
        /*0062*/ 	.short	0x0000
        /*0064*/ 	.byte	0x00, 0xf5, 0x21, 0x00


	//----- nvinfo : EIATTR_SPARSE_MMA_MASK
	.align		4
.L_43:
        /*0068*/ 	.byte	0x03, 0x50
        /*006a*/ 	.short	0x0000


	//----- nvinfo : EIATTR_MAXREG_COUNT
	.align		4
        /*006c*/ 	.byte	0x03, 0x1b
        /*006e*/ 	.short	0x00ff


	//----- nvinfo : EIATTR_MERCURY_ISA_VERSION
	.align		4
        /*0070*/ 	.byte	0x03, 0x5f
        /*0072*/ 	.short	0x0101


	//----- nvinfo : EIATTR_VRC_CTA_INIT_COUNT
	.align		4
        /*0074*/ 	.byte	0x02, 0x4a
	.zero		1
	.zero		1


	//----- nvinfo : EIATTR_EXIT_INSTR_OFFSETS
	.align		4
        /*0078*/ 	.byte	0x04, 0x1c
        /*007a*/ 	.short	(.L_45 - .L_44)


	//   ....[0]....
.L_44:
        /*007c*/ 	.word	0x00000030


	//   ....[1]....
        /*0080*/ 	.word	0x00000390


	//----- nvinfo : EIATTR_CRS_STACK_SIZE
	.align		4
.L_45:
        /*0084*/ 	.byte	0x04, 0x1e
        /*0086*/ 	.short	(.L_47 - .L_46)
.L_46:
        /*0088*/ 	.word	0x00000000


	//----- nvinfo : EIATTR_CBANK_PARAM_SIZE
	.align		4
.L_47:
        /*008c*/ 	.byte	0x03, 0x19
        /*008e*/ 	.short	0x001c


	//----- nvinfo : EIATTR_PARAM_CBANK
	.align		4
        /*0090*/ 	.byte	0x04, 0x0a
        /*0092*/ 	.short	(.L_49 - .L_48)
	.align		4
.L_48:
        /*0094*/ 	.word	index@(.nv.constant0._Z21global_bitonic_workerIlEvPT_iiiii)
        /*0098*/ 	.short	0x0380
        /*009a*/ 	.short	0x001c


	//----- nvinfo : EIATTR_SW_WAR
	.align		4
.L_49:
        /*009c*/ 	.byte	0x04, 0x36
        /*009e*/ 	.short	(.L_51 - .L_50)
.L_50:
        /*00a0*/ 	.word	0x00000008
.L_51:


//--------------------- .nv.callgraph             --------------------------
	.section	.nv.callgraph,"",@"SHT_CUDA_CALLGRAPH"
	.align	4
	.sectionentsize	8
	.align		4
        /*0000*/ 	.word	0x00000000
	.align		4
        /*0004*/ 	.word	0xffffffff
	.align		4
        /*0008*/ 	.word	0x00000000
	.align		4
        /*000c*/ 	.word	0xfffffffe
	.align		4
        /*0010*/ 	.word	0x00000000
	.align		4
        /*0014*/ 	.word	0xfffffffd
	.align		4
        /*0018*/ 	.word	0x00000000
	.align		4
        /*001c*/ 	.word	0xfffffffc


//--------------------- .text._Z21global_bitonic_mergerIlEvPT_S1_Piii --------------------------
	.section	.text._Z21global_bitonic_mergerIlEvPT_S1_Piii,"ax",@progbits
	.align	128
        .global         _Z21global_bitonic_mergerIlEvPT_S1_Piii
        .type           _Z21global_bitonic_mergerIlEvPT_S1_Piii,@function
        .size           _Z21global_bitonic_mergerIlEvPT_S1_Piii,(.L_x_18 - _Z21global_bitonic_mergerIlEvPT_S1_Piii)
        .other          _Z21global_bitonic_mergerIlEvPT_S1_Piii,@"STO_CUDA_ENTRY STV_DEFAULT"
_Z21global_bitonic_mergerIlEvPT_S1_Piii:
.text._Z21global_bitonic_mergerIlEvPT_S1_Piii:
[----:B------:R-:W-:Y:S08]  /*0000*/  LDC R1, c[0x0][0x37c] ;  /* 0x0000df00ff017b82 */ /* 0x000ff00000000800 */
[----:B------:R-:W0:Y:S01]  /*0010*/  LDC R0, c[0x0][0x398] ;  /* 0x0000e600ff007b82 */ /* 0x000e220000000800 */
[----:B------:R-:W1:Y:S07]  /*0020*/  LDCU.64 UR4, c[0x0][0x358] ;  /* 0x00006b00ff0477ac */ /* 0x000e6e0008000a00 */
[----:B------:R-:W1:Y:S01]  /*0030*/  LDC.64 R2, c[0x0][0x390] ;  /* 0x0000e400ff027b82 */ /* 0x000e620000000a00 */
[----:B0-----:R-:W-:-:S02]  /*0040*/  LOP3.LUT R5, R0, 0x1, RZ, 0xc0, !PT ;  /* 0x0000000100057812 */ /* 0x001fc400078ec0ff */
[C---:B------:R-:W-:Y:S02]  /*0050*/  LOP3.LUT R7, R0.reuse, 0x2, RZ, 0xc0, !PT ;  /* 0x0000000200077812 */ /* 0x040fe400078ec0ff */
[C---:B------:R-:W-:Y:S02]  /*0060*/  LOP3.LUT R9, R0.reuse, 0x4, RZ, 0xc0, !PT ;  /* 0x0000000400097812 */ /* 0x040fe400078ec0ff */
[C---:B------:R-:W-:Y:S01]  /*0070*/  LOP3.LUT R11, R0.reuse, 0x8, RZ, 0xc0, !PT ;  /* 0x00000008000b7812 */ /* 0x040fe200078ec0ff */
[----:B-1----:R0:W-:Y:S01]  /*0080*/  STG.E desc[UR4][R2.64], R5 ;  /* 0x0000000502007986 */ /* 0x0021e2000c101904 */
[C---:B------:R-:W-:Y:S02]  /*0090*/  LOP3.LUT R13, R0.reuse, 0x10, RZ, 0xc0, !PT ;  /* 0x00000010000d7812 */ /* 0x040fe400078ec0ff */
[C---:B------:R-:W-:Y:S01]  /*00a0*/  LOP3.LUT R15, R0.reuse, 0x20, RZ, 0xc0, !PT ;  /* 0x00000020000f7812 */ /* 0x040fe200078ec0ff */
[----:B------:R1:W-:Y:S01]  /*00b0*/  STG.E desc[UR4][R2.64+0x4], R7 ;  /* 0x0000040702007986 */ /* 0x0003e2000c101904 */
[----:B------:R-:W-:-:S02]  /*00c0*/  LOP3.LUT R17, R0, 0x40, RZ, 0xc0, !PT ;  /* 0x0000004000117812 */ /* 0x000fc400078ec0ff */
[C---:B------:R-:W-:Y:S01]  /*00d0*/  LOP3.LUT R19, R0.reuse, 0x200, RZ, 0xc0, !PT ;  /* 0x0000020000137812 */ /* 0x040fe200078ec0ff */
[----:B------:R2:W-:Y:S01]  /*00e0*/  STG.E desc[UR4][R2.64+0x8], R9 ;  /* 0x0000080902007986 */ /* 0x0005e2000c101904 */
[C---:B------:R-:W-:Y:S02]  /*00f0*/  LOP3.LUT R21, R0.reuse, 0x400, RZ, 0xc0, !PT ;  /* 0x0000040000157812 */ /* 0x040fe400078ec0ff */
[C---:B------:R-:W-:Y:S01]  /*0100*/  LOP3.LUT R23, R0.reuse, 0x800, RZ, 0xc0, !PT ;  /* 0x0000080000177812 */ /* 0x040fe200078ec0ff */
[----:B------:R3:W-:Y:S01]  /*0110*/  STG.E desc[UR4][R2.64+0xc], R11 ;  /* 0x00000c0b02007986 */ /* 0x0007e2000c101904 */
[C---:B0-----:R-:W-:Y:S02]  /*0120*/  LOP3.LUT R5, R0.reuse, 0x80, RZ, 0xc0, !PT ;  /* 0x0000008000057812 */ /* 0x041fe400078ec0ff */
[C---:B------:R-:W-:Y:S01]  /*0130*/  ISETP.GE.AND P0, PT, R0.reuse, 0x1, PT ;  /* 0x000000010000780c */ /* 0x040fe20003f06270 */
[----:B------:R0:W-:Y:S01]  /*0140*/  STG.E desc[UR4][R2.64+0x10], R13 ;  /* 0x0000100d02007986 */ /* 0x0001e2000c101904 */
[----:B-1----:R-:W-:-:S03]  /*0150*/  LOP3.LUT R7, R0, 0x100, RZ, 0xc0, !PT ;  /* 0x0000010000077812 */ /* 0x002fc600078ec0ff */
[----:B------:R1:W-:Y:S01]  /*0160*/  STG.E desc[UR4][R2.64+0x14], R15 ;  /* 0x0000140f02007986 */ /* 0x0003e2000c101904 */
[----:B--2---:R-:W-:-:S03]  /*0170*/  LOP3.LUT R9, R0, 0x1000, RZ, 0xc0, !PT ;  /* 0x0000100000097812 */ /* 0x004fc600078ec0ff */
[----:B------:R2:W-:Y:S01]  /*0180*/  STG.E desc[UR4][R2.64+0x18], R17 ;  /* 0x0000181102007986 */ /* 0x0005e2000c101904 */
[----:B---3--:R-:W-:-:S03]  /*0190*/  LOP3.LUT R11, R0, 0x2000, RZ, 0xc0, !PT ;  /* 0x00002000000b7812 */ /* 0x008fc600078ec0ff */
[----:B------:R3:W-:Y:S01]  /*01a0*/  STG.E desc[UR4][R2.64+0x1c], R5 ;  /* 0x00001c0502007986 */ /* 0x0007e2000c101904 */
[----:B0-----:R-:W-:-:S03]  /*01b0*/  LOP3.LUT R13, R0, 0x4000, RZ, 0xc0, !PT ;  /* 0x00004000000d7812 */ /* 0x001fc600078ec0ff */
[----:B------:R0:W-:Y:S01]  /*01c0*/  STG.E desc[UR4][R2.64+0x20], R7 ;  /* 0x0000200702007986 */ /* 0x0001e2000c101904 */
[----:B-1----:R-:W-:-:S03]  /*01d0*/  LOP3.LUT R15, R0, 0x8000, RZ, 0xc0, !PT ;  /* 0x00008000000f7812 */ /* 0x002fc600078ec0ff */
[----:B------:R1:W-:Y:S01]  /*01e0*/  STG.E desc[UR4][R2.64+0x24], R19 ;  /* 0x0000241302007986 */ /* 0x0003e2000c101904 */
[----:B--2---:R-:W-:-:S03]  /*01f0*/  LOP3.LUT R17, R0, 0x10000, RZ, 0xc0, !PT ;  /* 0x0001000000117812 */ /* 0x004fc600078ec0ff */
[----:B------:R2:W-:Y:S01]  /*0200*/  STG.E desc[UR4][R2.64+0x28], R21 ;  /* 0x0000281502007986 */ /* 0x0005e2000c101904 */
[----:B---3--:R-:W-:-:S03]  /*0210*/  LOP3.LUT R5, R0, 0x20000, RZ, 0xc0, !PT ;  /* 0x0002000000057812 */ /* 0x008fc600078ec0ff */
[----:B------:R3:W-:Y:S01]  /*0220*/  STG.E desc[UR4][R2.64+0x2c], R23 ;  /* 0x00002c1702007986 */ /* 0x0007e2000c101904 */
[C---:B0-----:R-:W-:Y:S02]  /*0230*/  LOP3.LUT R7, R0.reuse, 0x40000, RZ, 0xc0, !PT ;  /* 0x0004000000077812 */ /* 0x041fe400078ec0ff */
[C---:B-1----:R-:W-:Y:S01]  /*0240*/  LOP3.LUT R19, R0.reuse, 0x80000, RZ, 0xc0, !PT ;  /* 0x0008000000137812 */ /* 0x042fe200078ec0ff */
[----:B------:R0:W-:Y:S01]  /*0250*/  STG.E desc[UR4][R2.64+0x30], R9 ;  /* 0x0000300902007986 */ /* 0x0001e2000c101904 */
[----:B--2---:R-:W-:-:S03]  /*0260*/  LOP3.LUT R21, R0, 0x100000, RZ, 0xc0, !PT ;  /* 0x0010000000157812 */ /* 0x004fc600078ec0ff */
[----:B------:R1:W-:Y:S01]  /*0270*/  STG.E desc[UR4][R2.64+0x34], R11 ;  /* 0x0000340b02007986 */ /* 0x0003e2000c101904 */
[----:B---3--:R-:W-:-:S03]  /*0280*/  LOP3.LUT R23, R0, 0x200000, RZ, 0xc0, !PT ;  /* 0x0020000000177812 */ /* 0x008fc600078ec0ff */
[----:B------:R2:W-:Y:S04]  /*0290*/  STG.E desc[UR4][R2.64+0x38], R13 ;  /* 0x0000380d02007986 */ /* 0x0005e8000c101904 */
        /* <DEDUP_REMOVED lines=13> */
[C---:B--2---:R-:W-:Y:S02]  /*0370*/  LOP3.LUT R7, R0.reuse, 0x10000000, RZ, 0xc0, !PT ;  /* 0x1000000000077812 */ /* 0x044fe400078ec0ff */
[C---:B---3--:R-:W-:Y:S01]  /*0380*/  LOP3.LUT R19, R0.reuse, 0x20000000, RZ, 0xc0, !PT ;  /* 0x2000000000137812 */ /* 0x048fe200078ec0ff */
[----:B------:R2:W-:Y:S01]  /*0390*/  STG.E desc[UR4][R2.64+0x58], R9 ;  /* 0x0000580902007986 */ /* 0x0005e2000c101904 */
[----:B0-----:R-:W-:-:S03]  /*03a0*/  LOP3.LUT R21, R0, 0x40000000, RZ, 0xc0, !PT ;  /* 0x4000000000157812 */ /* 0x001fc600078ec0ff */
[----:B------:R2:W-:Y:S01]  /*03b0*/  STG.E desc[UR4][R2.64+0x5c], R11 ;  /* 0x00005c0b02007986 */ /* 0x0005e2000c101904 */
[----:B-1----:R-:W-:-:S03]  /*03c0*/  LOP3.LUT R23, R0, 0x80000000, RZ, 0xc0, !PT ;  /* 0x8000000000177812 */ /* 0x002fc600078ec0ff */
[----:B------:R2:W-:Y:S04]  /*03d0*/  STG.E desc[UR4][R2.64+0x60], R13 ;  /* 0x0000600d02007986 */ /* 0x0005e8000c101904 */
[----:B------:R2:W-:Y:S04]  /*03e0*/  STG.E desc[UR4][R2.64+0x64], R15 ;  /* 0x0000640f02007986 */ /* 0x0005e8000c101904 */
[----:B------:R2:W-:Y:S04]  /*03f0*/  STG.E desc[UR4][R2.64+0x68], R17 ;  /* 0x0000681102007986 */ /* 0x0005e8000c101904 */
[----:B------:R2:W-:Y:S04]  /*0400*/  STG.E desc[UR4][R2.64+0x6c], R5 ;  /* 0x00006c0502007986 */ /* 0x0005e8000c101904 */
[----:B------:R2:W-:Y:S04]  /*0410*/  STG.E desc[UR4][R2.64+0x70], R7 ;  /* 0x0000700702007986 */ /* 0x0005e8000c101904 */
[----:B------:R2:W-:Y:S04]  /*0420*/  STG.E desc[UR4][R2.64+0x74], R19 ;  /* 0x0000741302007986 */ /* 0x0005e8000c101904 */
[----:B------:R2:W-:Y:S04]  /*0430*/  STG.E desc[UR4][R2.64+0x78], R21 ;  /* 0x0000781502007986 */ /* 0x0005e8000c101904 */
[----:B------:R2:W-:Y:S01]  /*0440*/  STG.E desc[UR4][R2.64+0x7c], R23 ;  /* 0x00007c1702007986 */ /* 0x0005e2000c101904 */
[----:B------:R-:W-:Y:S05]  /*0450*/  @!P0 EXIT ;  /* 0x000000000000894d */ /* 0x000fea0003800000 */
[----:B------:R-:W0:Y:S02]  /*0460*/  LDCU UR6, c[0x0][0x398] ;  /* 0x00007300ff0677ac */ /* 0x000e240008000800 */
[----:B0-----:R-:W-:-:S07]  /*0470*/  IMAD.U32 R0, RZ, RZ, UR6 ;  /* 0x00000006ff007e24 */ /* 0x001fce000f8e00ff */
.L_x_11:
[----:B0-2---:R-:W0:Y:S02]  /*0480*/  LDC.64 R4, c[0x0][0x390] ;  /* 0x0000e400ff047b82 */ /* 0x005e240000000a00 */
[----:B0-----:R-:W2:Y:S01]  /*0490*/  LDG.E R2, desc[UR4][R4.64+0x7c] ;  /* 0x00007c0404027981 */ /* 0x001ea2000c1e1900 */
[----:B------:R-:W-:Y:S01]  /*04a0*/  PLOP3.LUT P0, PT, PT, PT, PT, 0x8, 0x80 ;  /* 0x000000000080781c */ /* 0x000fe20003f0e170 */
[----:B------:R-:W-:Y:S01]  /*04b0*/  IMAD.MOV.U32 R3, RZ, RZ, 0x20 ;  /* 0x00000020ff037424 */ /* 0x000fe200078e00ff */
[----:B--2---:R-:W-:Y:S01]  /*04c0*/  ISETP.NE.AND P1, PT, R2, RZ, PT ;  /* 0x000000ff0200720c */ /* 0x004fe20003f25270 */
[----:B------:R-:W-:-:S12]  /*04d0*/  IMAD.MOV.U32 R2, RZ, RZ, 0x1f ;  /* 0x0000001fff027424 */ /* 0x000fd800078e00ff */
[----:B------:R-:W-:Y:S05]  /*04e0*/  @P1 BRA `(.L_x_0) ;  /* 0x00000008006c1947 */ /* 0x000fea0003800000 */
[----:B------:R-:W2:Y:S01]  /*04f0*/  LDG.E R2, desc[UR4][R4.64+0x78] ;  /* 0x0000780404027981 */ /* 0x000ea2000c1e1900 */
        /* <DEDUP_REMOVED lines=149> */
[----:B------:R-:W2:Y:S02]  /*0e50*/  LDG.E R4, desc[UR4][R4.64] ;  /* 0x0000000404047981 */ /* 0x000ea4000c1e1900 */
[C---:B--2---:R-:W-:Y:S02]  /*0e60*/  ISETP.NE.AND P1, PT, R4.reuse, RZ, PT ;  /* 0x000000ff0400720c */ /* 0x044fe40003f25270 */
[----:B------:R-:W-:Y:S02]  /*0e70*/  ISETP.NE.AND P0, PT, R4, RZ, PT ;  /* 0x000000ff0400720c */ /* 0x000fe40003f05270 */
[----:B------:R-:W-:Y:S02]  /*0e80*/  SEL R2, RZ, 0xffffffff, P1 ;  /* 0xffffffffff027807 */ /* 0x000fe40000800000 */
[----:B------:R-:W-:-:S09]  /*0e90*/  SEL R3, RZ, 0x1, !P0 ;  /* 0x00000001ff037807 */ /* 0x000fd20004000000 */
.L_x_0:
[----:B------:R-:W-:Y:S05]  /*0ea0*/  @P0 BRA `(.L_x_1) ;  /* 0x0000000c00400947 */ /* 0x000fea0003800000 */
[C---:B------:R-:W-:Y:S01]  /*0eb0*/  LOP3.LUT R8, R3.reuse, 0x3, RZ, 0xc0, !PT ;  /* 0x0000000303087812 */ /* 0x040fe200078ec0ff */
[----:B------:R-:W-:-:S03]  /*0ec0*/  VIADD R9, R3, 0xfffffffe ;  /* 0xfffffffe03097836 */ /* 0x000fc60000000000 */
[----:B------:R-:W-:Y:S01]  /*0ed0*/  ISETP.NE.AND P0, PT, R8, 0x1, PT ;  /* 0x000000010800780c */ /* 0x000fe20003f05270 */
[----:B------:R-:W-:-:S12]  /*0ee0*/  IMAD.MOV.U32 R11, RZ, RZ, R9 ;  /* 0x000000ffff0b7224 */ /* 0x000fd800078e0009 */
[----:B------:R-:W-:Y:S05]  /*0ef0*/  @!P0 BRA `(.L_x_2) ;  /* 0x0000000400688947 */ /* 0x000fea0003800000 */
[----:B------:R-:W0:Y:S02]  /*0f00*/  LDC.64 R6, c[0x0][0x390] ;  /* 0x0000e400ff067b82 */ /* 0x000e240000000a00 */
[----:B0-----:R-:W-:-:S05]  /*0f10*/  IMAD.WIDE.U32 R4, R3, 0x4, R6 ;  /* 0x0000000403047825 */ /* 0x001fca00078e0006 */
[----:B------:R-:W2:Y:S01]  /*0f20*/  LDG.E R16, desc[UR4][R4.64+-0x8] ;  /* 0xfffff80404107981 */ /* 0x000ea2000c1e1900 */
[----:B------:R-:W-:Y:S02]  /*0f30*/  ISETP.NE.AND P2, PT, R8, 0x2, PT ;  /* 0x000000020800780c */ /* 0x000fe40003f45270 */
[----:B--2---:R-:W-:-:S13]  /*0f40*/  ISETP.GE.AND P0, PT, R16, 0x1, PT ;  /* 0x000000011000780c */ /* 0x004fda0003f06270 */
[----:B------:R-:W-:Y:S05]  /*0f50*/  @!P0 BRA `(.L_x_3) ;  /* 0x0000000000608947 */ /* 0x000fea0003800000 */
[----:B------:R-:W-:Y:S01]  /*0f60*/  IMAD.WIDE R14, R2, 0x4, R6 ;  /* 0x00000004020e7825 */ /* 0x000fe200078e0206 */
[----:B------:R-:W0:Y:S05]  /*0f70*/  LDC.64 R10, c[0x0][0x398] ;  /* 0x0000e600ff0a7b82 */ /* 0x000e2a0000000a00 */
[----:B------:R-:W2:Y:S01]  /*0f80*/  LDG.E R14, desc[UR4][R14.64] ;  /* 0x000000040e0e7981 */ /* 0x000ea2000c1e1900 */
[----:B------:R-:W-:Y:S02]  /*0f90*/  IMAD.MOV.U32 R19, RZ, RZ, -0x1 ;  /* 0xffffffffff137424 */ /* 0x000fe400078e00ff */
[----:B------:R-:W1:Y:S03]  /*0fa0*/  LDC.64 R12, c[0x0][0x380] ;  /* 0x0000e000ff0c7b82 */ /* 0x000e660000000a00 */
[----:B------:R-:W-:-:S02]  /*0fb0*/  SHF.L.U32 R17, R19, R2, RZ ;  /* 0x0000000213117219 */ /* 0x000fc400000006ff */
[----:B------:R-:W-:Y:S02]  /*0fc0*/  SHF.L.U32 R19, R19, R9, RZ ;  /* 0x0000000913137219 */ /* 0x000fe400000006ff */
[-C--:B0-----:R-:W-:Y:S02]  /*0fd0*/  LOP3.LUT R17, R17, R10.reuse, RZ, 0xc, !PT ;  /* 0x0000000a11117212 */ /* 0x081fe400078e0cff */
[----:B------:R-:W-:-:S04]  /*0fe0*/  LOP3.LUT R19, R19, R10, RZ, 0xc, !PT ;  /* 0x0000000a13137212 */ /* 0x000fc800078e0cff */
[----:B------:R-:W-:Y:S02]  /*0ff0*/  IADD3 R19, PT, PT, R19, -0x1, R16 ;  /* 0xffffffff13137810 */ /* 0x000fe40007ffe010 */
[----:B--2---:R-:W-:-:S05]  /*1000*/  IADD3 R17, PT, PT, R17, -0x1, R14 ;  /* 0xffffffff11117810 */ /* 0x004fca0007ffe00e */
[----:B-1----:R-:W-:-:S04]  /*1010*/  IMAD.WIDE R16, R17, 0x8, R12 ;  /* 0x0000000811107825 */ /* 0x002fc800078e020c */
[----:B------:R-:W-:Y:S02]  /*1020*/  IMAD.WIDE R12, R19, 0x8, R12 ;  /* 0x00000008130c7825 */ /* 0x000fe400078e020c */
[----:B------:R-:W2:Y:S04]  /*1030*/  LDG.E.64 R16, desc[UR4][R16.64] ;  /* 0x0000000410107981 */ /* 0x000ea8000c1e1b00 */
[----:B------:R-:W2:Y:S02]  /*1040*/  LDG.E.64 R12, desc[UR4][R12.64] ;  /* 0x000000040c0c7981 */ /* 0x000ea4000c1e1b00 */
[CC--:B--2---:R-:W-:Y:S02]  /*1050*/  ISETP.GT.U32.AND P0, PT, R12.reuse, R16.reuse, PT ;  /* 0x000000100c00720c */ /* 0x0c4fe40003f04070 */
[----:B------:R-:W-:-:S02]  /*1060*/  ISETP.GE.U32.AND P1, PT, R12, R16, PT ;  /* 0x000000100c00720c */ /* 0x000fc40003f26070 */
[CC--:B------:R-:W-:Y:S02]  /*1070*/  ISETP.GT.AND.EX P0, PT, R13.reuse, R17.reuse, PT, P0 ;  /* 0x000000110d00720c */ /* 0x0c0fe40003f04300 */
[----:B------:R-:W-:Y:S02]  /*1080*/  ISETP.GE.AND.EX P1, PT, R13, R17, PT, P1 ;  /* 0x000000110d00720c */ /* 0x000fe40003f26310 */
[----:B------:R-:W-:-:S04]  /*1090*/  SEL R10, RZ, 0x1, !P0 ;  /* 0x00000001ff0a7807 */ /* 0x000fc80004000000 */
[----:B------:R-:W-:-:S05]  /*10a0*/  SEL R10, R10, 0xffffffff, P1 ;  /* 0xffffffff0a0a7807 */ /* 0x000fca0000800000 */
[----:B------:R-:W-:-:S05]  /*10b0*/  IMAD R10, R10, R11, RZ ;  /* 0x0000000b0a0a7224 */ /* 0x000fca00078e02ff */
[----:B------:R-:W-:-:S04]  /*10c0*/  ISETP.GT.AND P0, PT, R10, RZ, PT ;  /* 0x000000ff0a00720c */ /* 0x000fc80003f04270 */
[----:B------:R-:W-:-:S09]  /*10d0*/  SEL R2, R9, R2, P0 ;  /* 0x0000000209027207 */ /* 0x000fd20000000000 */
.L_x_3:
[----:B------:R-:W-:Y:S01]  /*10e0*/  VIADD R11, R3, 0xfffffffd ;  /* 0xfffffffd030b7836 */ /* 0x000fe20000000000 */
[----:B------:R-:W-:Y:S06]  /*10f0*/  @!P2 BRA `(.L_x_2) ;  /* 0x0000000000e8a947 */ /* 0x000fec0003800000 */
        /* <DEDUP_REMOVED lines=12> */
[----:B------:R-:W-:Y:S02]  /*11c0*/  LOP3.LUT R19, R19, R12, RZ, 0xc, !PT ;  /* 0x0000000c13137212 */ /* 0x000fe400078e0cff */
[----:B--2---:R-:W-:Y:S02]  /*11d0*/  IADD3 R23, PT, PT, R21, -0x1, R16 ;  /* 0xffffffff15177810 */ /* 0x004fe40007ffe010 */
[----:B------:R-:W-:-:S03]  /*11e0*/  IADD3 R21, PT, PT, R19, -0x1, R10 ;  /* 0xffffffff13157810 */ /* 0x000fc60007ffe00a */
        /* <DEDUP_REMOVED lines=13> */
.L_x_4:
[----:B------:R-:W-:Y:S01]  /*12c0*/  VIADD R11, R3, 0xfffffffc ;  /* 0xfffffffc030b7836 */ /* 0x000fe20000000000 */
[----:B------:R-:W-:Y:S06]  /*12d0*/  @!P2 BRA `(.L_x_2) ;  /* 0x000000000070a947 */ /* 0x000fec0003800000 */
[----:B------:R-:W2:Y:S02]  /*12e0*/  LDG.E R17, desc[UR4][R4.64+-0x10] ;  /* 0xfffff00404117981 */ /* 0x000ea4000c1e1900 */
        /* <DEDUP_REMOVED lines=26> */
.L_x_5:
[----:B------:R-:W-:-:S07]  /*1490*/  VIADD R11, R3, 0xfffffffb ;  /* 0xfffffffb030b7836 */ /* 0x000fce0000000000 */
.L_x_2:
[----:B------:R-:W-:-:S13]  /*14a0*/  ISETP.GE.U32.AND P0, PT, R9, 0x3, PT ;  /* 0x000000030900780c */ /* 0x000fda0003f06070 */
[----:B------:R-:W-:Y:S05]  /*14b0*/  @!P0 BRA `(.L_x_1) ;  /* 0x0000000400bc8947 */ /* 0x000fea0003800000 */
[----:B------:R-:W0:Y:S01]  /*14c0*/  LDC.64 R4, c[0x0][0x380] ;  /* 0x0000e000ff047b82 */ /* 0x000e220000000a00 */
[----:B------:R-:W-:-:S07]  /*14d0*/  VIADD R11, R11, 0xffffffff ;  /* 0xffffffff0b0b7836 */ /* 0x000fce0000000000 */
[----:B------:R-:W1:Y:S08]  /*14e0*/  LDC.64 R6, c[0x0][0x390] ;  /* 0x0000e400ff067b82 */ /* 0x000e700000000a00 */
[----:B------:R-:W2:Y:S02]  /*14f0*/  LDC.64 R8, c[0x0][0x398] ;  /* 0x0000e600ff087b82 */ /* 0x000ea40000000a00 */
.L_x_10:
[----:B------:R-:W-:-:S04]  /*1500*/  VIADD R13, R11, 0x1 ;  /* 0x000000010b0d7836 */ /* 0x000fc80000000000 */
[----:B-1----:R-:W-:-:S05]  /*1510*/  IMAD.WIDE R14, R13, 0x4, R6 ;  /* 0x000000040d0e7825 */ /* 0x002fca00078e0206 */
[----:B------:R-:W3:Y:S04]  /*1520*/  LDG.E R16, desc[UR4][R14.64] ;  /* 0x000000040e107981 */ /* 0x000ee8000c1e1900 */
[----:B------:R-:W4:Y:S04]  /*1530*/  LDG.E R12, desc[UR4][R14.64+-0x4] ;  /* 0xfffffc040e0c7981 */ /* 0x000f28000c1e1900 */
[----:B------:R-:W5:Y:S04]  /*1540*/  LDG.E R10, desc[UR4][R14.64+-0x8] ;  /* 0xfffff8040e0a7981 */ /* 0x000f68000c1e1900 */
[----:B------:R-:W2:Y:S01]  /*1550*/  LDG.E R3, desc[UR4][R14.64+-0xc] ;  /* 0xfffff4040e037981 */ /* 0x000ea2000c1e1900 */
[----:B---3--:R-:W-:-:S02]  /*1560*/  ISETP.GE.AND P0, PT, R16, 0x1, PT ;  /* 0x000000011000780c */ /* 0x008fc40003f06270 */
[----:B----4-:R-:W-:Y:S02]  /*1570*/  ISETP.GE.AND P4, PT, R12, 0x1, PT ;  /* 0x000000010c00780c */ /* 0x010fe40003f86270 */
[----:B-----5:R-:W-:Y:S02]  /*1580*/  ISETP.GE.AND P3, PT, R10, 0x1, PT ;  /* 0x000000010a00780c */ /* 0x020fe40003f66270 */
[----:B--2---:R-:W-:-:S07]  /*1590*/  ISETP.GE.AND P2, PT, R3, 0x1, PT ;  /* 0x000000010300780c */ /* 0x004fce0003f46270 */
[----:B------:R-:W-:Y:S06]  /*15a0*/  @!P0 BRA `(.L_x_6) ;  /* 0x0000000000588947 */ /* 0x000fec0003800000 */
[----:B------:R-:W-:-:S06]  /*15b0*/  IMAD.WIDE R18, R2, 0x4, R6 ;  /* 0x0000000402127825 */ /* 0x000fcc00078e0206 */
[----:B------:R-:W2:Y:S01]  /*15c0*/  LDG.E R18, desc[UR4][R18.64] ;  /* 0x0000000412127981 */ /* 0x000ea2000c1e1900 */
[----:B------:R-:W-:-:S05]  /*15d0*/  IMAD.MOV.U32 R14, RZ, RZ, -0x1 ;  /* 0xffffffffff0e7424 */ /* 0x000fca00078e00ff */
[C---:B------:R-:W-:Y:S02]  /*15e0*/  SHF.L.U32 R15, R14.reuse, R13, RZ ;  /* 0x0000000d0e0f7219 */ /* 0x040fe400000006ff */
[----:B------:R-:W-:Y:S02]  /*15f0*/  SHF.L.U32 R17, R14, R2, RZ ;  /* 0x000000020e117219 */ /* 0x000fe400000006ff */
[-C--:B------:R-:W-:Y:S02]  /*1600*/  LOP3.LUT R15, R15, R8.reuse, RZ, 0xc, !PT ;  /* 0x000000080f0f7212 */ /* 0x080fe400078e0cff */
[----:B------:R-:W-:Y:S02]  /*1610*/  LOP3.LUT R21, R17, R8, RZ, 0xc, !PT ;  /* 0x0000000811157212 */ /* 0x000fe400078e0cff */
[----:B------:R-:W-:-:S05]  /*1620*/  IADD3 R17, PT, PT, R15, -0x1, R16 ;  /* 0xffffffff0f117810 */ /* 0x000fca0007ffe010 */
[----:B0-----:R-:W-:-:S06]  /*1630*/  IMAD.WIDE R16, R17, 0x8, R4 ;  /* 0x0000000811107825 */ /* 0x001fcc00078e0204 */
[----:B------:R-:W3:Y:S01]  /*1640*/  LDG.E.64 R16, desc[UR4][R16.64] ;  /* 0x0000000410107981 */ /* 0x000ee2000c1e1b00 */
[----:B--2---:R-:W-:-:S05]  /*1650*/  IADD3 R15, PT, PT, R21, -0x1, R18 ;  /* 0xffffffff150f7810 */ /* 0x004fca0007ffe012 */
[----:B------:R-:W-:-:S06]  /*1660*/  IMAD.WIDE R14, R15, 0x8, R4 ;  /* 0x000000080f0e7825 */ /* 0x000fcc00078e0204 */
[----:B------:R-:W3:Y:S02]  /*1670*/  LDG.E.64 R14, desc[UR4][R14.64] ;  /* 0x000000040e0e7981 */ /* 0x000ee4000c1e1b00 */
[CC--:B---3--:R-:W-:Y:S02]  /*1680*/  ISETP.GT.U32.AND P0, PT, R16.reuse, R14.reuse, PT ;  /* 0x0000000e1000720c */ /* 0x0c8fe40003f04070 */
[----:B------:R-:W-:Y:S02]  /*1690*/  ISETP.GE.U32.AND P1, PT, R16, R14, PT ;  /* 0x0000000e1000720c */ /* 0x000fe40003f26070 */
[CC--:B------:R-:W-:Y:S02]  /*16a0*/  ISETP.GT.AND.EX P0, PT, R17.reuse, R15.reuse, PT, P0 ;  /* 0x0000000f1100720c */ /* 0x0c0fe40003f04300 */
[----:B------:R-:W-:Y:S02]  /*16b0*/  ISETP.GE.AND.EX P1, PT, R17, R15, PT, P1 ;  /* 0x0000000f1100720c */ /* 0x000fe40003f26310 */
[----:B------:R-:W-:-:S04]  /*16c0*/  SEL R18, RZ, 0x1, !P0 ;  /* 0x00000001ff127807 */ /* 0x000fc80004000000 */
[----:B------:R-:W-:-:S05]  /*16d0*/  SEL R18, R18, 0xffffffff, P1 ;  /* 0xffffffff12127807 */ /* 0x000fca0000800000 */
[----:B------:R-:W-:-:S05]  /*16e0*/  IMAD R18, R18, R9, RZ ;  /* 0x0000000912127224 */ /* 0x000fca00078e02ff */
[----:B------:R-:W-:-:S04]  /*16f0*/  ISETP.GT.AND P0, PT, R18, RZ, PT ;  /* 0x000000ff1200720c */ /* 0x000fc80003f04270 */
[----:B------:R-:W-:-:S09]  /*1700*/  SEL R2, R13, R2, P0 ;  /* 0x000000020d027207 */ /* 0x000fd20000000000 */
.L_x_6:
[----:B------:R-:W-:Y:S05]  /*1710*/  @!P4 BRA `(.L_x_7) ;  /* 0x000000000058c947 */ /* 0x000fea0003800000 */
        /* <DEDUP_REMOVED lines=22> */
.L_x_7:
[----:B------:R-:W-:Y:S05]  /*1880*/  @!P3 BRA `(.L_x_8) ;  /* 0x00000000005cb947 */ /* 0x000fea0003800000 */
[----:B------:R-:W-:-:S06]  /*1890*/  IMAD.WIDE R16, R2, 0x4, R6 ;  /* 0x0000000402107825 */ /* 0x000fcc00078e0206 */
[----:B------:R-:W2:Y:S01]  /*18a0*/  LDG.E R16, desc[UR4][R16.64] ;  /* 0x0000000410107981 */ /* 0x000ea2000c1e1900 */
[----:B------:R-:W-:Y:S02]  /*18b0*/  IMAD.MOV.U32 R12, RZ, RZ, -0x1 ;  /* 0xffffffffff0c7424 */ /* 0x000fe400078e00ff */
[----:B------:R-:W-:-:S03]  /*18c0*/  VIADD R13, R11, 0xffffffff ;  /* 0xffffffff0b0d7836 */ /* 0x000fc60000000000 */
[C---:B------:R-:W-:Y:S02]  /*18d0*/  SHF.L.U32 R19, R12.reuse, R2, RZ ;  /* 0x000000020c137219 */ /* 0x040fe400000006ff */
[----:B------:R-:W-:Y:S02]  /*18e0*/  SHF.L.U32 R15, R12, R13, RZ ;  /* 0x0000000d0c0f7219 */ /* 0x000fe400000006ff */
[-C--:B------:R-:W-:Y:S02]  /*18f0*/  LOP3.LUT R19, R19, R8.reuse, RZ, 0xc, !PT ;  /* 0x0000000813137212 */ /* 0x080fe400078e0cff */
[----:B------:R-:W-:-:S04]  /*1900*/  LOP3.LUT R15, R15, R8, RZ, 0xc, !PT ;  /* 0x000000080f0f7212 */ /* 0x000fc800078e0cff */
        /* <DEDUP_REMOVED lines=15> */
.L_x_8:
        /* <DEDUP_REMOVED lines=24> */
.L_x_9:
[----:B------:R-:W-:-:S05]  /*1b80*/  VIADD R11, R11, 0xfffffffc ;  /* 0xfffffffc0b0b7836 */ /* 0x000fca0000000000 */
[----:B------:R-:W-:-:S13]  /*1b90*/  ISETP.NE.AND P0, PT, R11, -0x2, PT ;  /* 0xfffffffe0b00780c */ /* 0x000fda0003f05270 */
[----:B------:R-:W-:Y:S05]  /*1ba0*/  @P0 BRA `(.L_x_10) ;  /* 0xfffffff800540947 */ /* 0x000fea000383ffff */
.L_x_1:
[----:B0-----:R-:W0:Y:S08]  /*1bb0*/  LDC.64 R4, c[0x0][0x390] ;  /* 0x0000e400ff047b82 */ /* 0x001e300000000a00 */
[----:B------:R-:W1:Y:S08]  /*1bc0*/  LDC R9, c[0x0][0x398] ;  /* 0x0000e600ff097b82 */ /* 0x000e700000000800 */
[----:B------:R-:W2:Y:S01]  /*1bd0*/  LDC.64 R10, c[0x0][0x380] ;  /* 0x0000e000ff0a7b82 */ /* 0x000ea20000000a00 */
[----:B0-----:R-:W-:-:S05]  /*1be0*/  IMAD.WIDE R4, R2, 0x4, R4 ;  /* 0x0000000402047825 */ /* 0x001fca00078e0204 */
[----:B------:R-:W3:Y:S01]  /*1bf0*/  LDG.E R3, desc[UR4][R4.64] ;  /* 0x0000000404037981 */ /* 0x000ee2000c1e1900 */
[----:B------:R-:W-:-:S05]  /*1c00*/  IMAD.MOV.U32 R7, RZ, RZ, -0x1 ;  /* 0xffffffffff077424 */ /* 0x000fca00078e00ff */
[----:B------:R-:W-:-:S04]  /*1c10*/  SHF.L.U32 R2, R7, R2, RZ ;  /* 0x0000000207027219 */ /* 0x000fc800000006ff */
[----:B-1----:R-:W-:-:S04]  /*1c20*/  LOP3.LUT R2, R2, R9, RZ, 0xc, !PT ;  /* 0x0000000902027212 */ /* 0x002fc800078e0cff */
[C---:B---3--:R-:W-:Y:S01]  /*1c30*/  IADD3 R6, P0, PT, R3.reuse, R2, RZ ;  /* 0x0000000203067210 */ /* 0x048fe20007f1e0ff */
[----:B------:R-:W-:-:S03]  /*1c40*/  VIADD R9, R3, 0xffffffff ;  /* 0xffffffff03097836 */ /* 0x000fc60000000000 */
[----:B------:R-:W-:Y:S02]  /*1c50*/  LEA.HI.X.SX32 R7, R3, RZ, 0x1, P0 ;  /* 0x000000ff03077211 */ /* 0x000fe400000f0eff */
[C---:B--2---:R-:W-:Y:S01]  /*1c60*/  LEA R2, P0, R6.reuse, R10, 0x3 ;  /* 0x0000000a06027211 */ /* 0x044fe200078018ff */
[----:B------:R0:W-:Y:S03]  /*1c70*/  STG.E desc[UR4][R4.64], R9 ;  /* 0x0000000904007986 */ /* 0x0001e6000c101904 */
[----:B------:R-:W-:Y:S02]  /*1c80*/  LEA.HI.X R3, R6, R11, R7, 0x3, P0 ;  /* 0x0000000b06037211 */ /* 0x000fe400000f1c07 */
[----:B------:R-:W1:Y:S04]  /*1c90*/  LDC.64 R6, c[0x0][0x388] ;  /* 0x0000e200ff067b82 */ /* 0x000e680000000a00 */
[----:B------:R-:W2:Y:S01]  /*1ca0*/  LDG.E.64 R2, desc[UR4][R2.64+-0x8] ;  /* 0xfffff80402027981 */ /* 0x000ea2000c1e1b00 */
[C---:B------:R-:W-:Y:S01]  /*1cb0*/  ISETP.GT.AND P0, PT, R0.reuse, 0x1, PT ;  /* 0x000000010000780c */ /* 0x040fe20003f04270 */
[----:B-1----:R-:W-:-:S04]  /*1cc0*/  IMAD.WIDE R6, R0, 0x8, R6 ;  /* 0x0000000800067825 */ /* 0x002fc800078e0206 */
[----:B------:R-:W-:Y:S01]  /*1cd0*/  VIADD R0, R0, 0xffffffff ;  /* 0xffffffff00007836 */ /* 0x000fe20000000000 */
[----:B--2---:R0:W-:Y:S07]  /*1ce0*/  STG.E.64 desc[UR4][R6.64+-0x8], R2 ;  /* 0xfffff80206007986 */ /* 0x0041ee000c101b04 */
[----:B------:R-:W-:Y:S05]  /*1cf0*/  @P0 BRA `(.L_x_11) ;  /* 0xffffffe400e00947 */ /* 0x000fea000383ffff */
[----:B------:R-:W-:Y:S05]  /*1d00*/  EXIT ;  /* 0x000000000000794d */ /* 0x000fea0003800000 */
.L_x_12:
[----:B------:R-:W-:-:S00]  /*1d10*/  BRA `(.L_x_12) ;  /* 0xfffffffc00fc7947 */ /* 0x000fc0000383ffff */
[----:B------:R-:W-:-:S00]  /*1d20*/  NOP ;  /* 0x0000000000007918 */ /* 0x000fc00000000000 */
        /* <DEDUP_REMOVED lines=13> */
.L_x_18:


//--------------------- .text._Z21global_bitonic_workerIlEvPT_iiiii --------------------------
	.section	.text._Z21global_bitonic_workerIlEvPT_iiiii,"ax",@progbits
	.align	128
        .global         _Z21global_bitonic_workerIlEvPT_iiiii
        .type           _Z21global_bitonic_workerIlEvPT_iiiii,@function
        .size           _Z21global_bitonic_workerIlEvPT_iiiii,(.L_x_19 - _Z21global_bitonic_workerIlEvPT_iiiii)
        .other          _Z21global_bitonic_workerIlEvPT_iiiii,@"STO_CUDA_ENTRY STV_DEFAULT"
_Z21global_bitonic_workerIlEvPT_iiiii:
.text._Z21global_bitonic_workerIlEvPT_iiiii:
[----:B------:R-:W-:Y:S08]  /*0000*/  LDC R1, c[0x0][0x37c] ;  /* 0x0000df00ff017b82 */ /* 0x000ff00000000800 */
[----:B------:R-:W0:Y:S02]  /*0010*/  LDC R0, c[0x0][0x394] ;  /* 0x0000e500ff007b82 */ /* 0x000e240000000800 */
[----:B0-----:R-:W-:-:S13]  /*0020*/  ISETP.GE.AND P0, PT, R0, 0x1, PT ;  /* 0x000000010000780c */ /* 0x001fda0003f06270 */
[----:B------:R-:W-:Y:S05]  /*0030*/  @!P0 EXIT ;  /* 0x000000000000894d */ /* 0x000fea0003800000 */
[----:B------:R-:W0:Y:S01]  /*0040*/  S2R R0, SR_TID.X ;  /* 0x0000000000007919 */ /* 0x000e220000002100 */
[----:B------:R-:W0:Y:S01]  /*0050*/  S2UR UR4, SR_CTAID.X ;  /* 0x00000000000479c3 */ /* 0x000e220000002500 */
[----:B------:R-:W1:Y:S01]  /*0060*/  LDCU UR7, c[0x0][0x390] ;  /* 0x00007200ff0777ac */ /* 0x000e620008000800 */
[----:B------:R-:W-:Y:S01]  /*0070*/  IMAD.MOV.U32 R11, RZ, RZ, 0x1 ;  /* 0x00000001ff0b7424 */ /* 0x000fe200078e00ff */
[----:B------:R-:W-:Y:S01]  /*0080*/  UMOV UR5, 0xffffffff ;  /* 0xffffffff00057882 */ /* 0x000fe20000000000 */
[----:B------:R-:W2:Y:S04]  /*0090*/  LDCU.64 UR8, c[0x0][0x358] ;  /* 0x00006b00ff0877ac */ /* 0x000ea80008000a00 */
[----:B------:R-:W0:Y:S01]  /*00a0*/  LDC R3, c[0x0][0x360] ;  /* 0x0000d800ff037b82 */ /* 0x000e220000000800 */
[----:B-1----:R-:W-:Y:S01]  /*00b0*/  SHF.L.U32 R11, R11, UR7, RZ ;  /* 0x000000070b0b7c19 */ /* 0x002fe200080006ff */
[----:B------:R-:W-:-:S02]  /*00c0*/  UIADD3 UR6, UPT, UPT, UR7, 0x1, URZ ;  /* 0x0000000107067890 */ /* 0x000fc4000fffe0ff */
[----:B------:R-:W-:Y:S01]  /*00d0*/  USHF.L.U32 UR5, UR5, UR7, URZ ;  /* 0x0000000705057299 */ /* 0x000fe200080006ff */
[----:B0-----:R-:W-:Y:S01]  /*00e0*/  IMAD R0, R3, UR4, R0 ;  /* 0x0000000403007c24 */ /* 0x001fe2000f8e0200 */
[----:B--2---:R-:W-:-:S10]  /*00f0*/  UMOV UR4, URZ ;  /* 0x000000ff00047c82 */ /* 0x004fd40008000000 */
.L_x_16:
[----:B0-----:R-:W0:Y:S01]  /*0100*/  LDC R3, c[0x0][0x394] ;  /* 0x0000e500ff037b82 */ /* 0x001e220000000800 */
[----:B------:R-:W1:Y:S01]  /*0110*/  LDCU UR7, c[0x0][0x38c] ;  /* 0x00007180ff0777ac */ /* 0x000e620008000800 */
[----:B------:R-:W-:Y:S01]  /*0120*/  BSSY.RECONVERGENT B0, `(.L_x_13) ;  /* 0x000000d000007945 */ /* 0x000fe20003800200 */
[----:B0-----:R-:W-:Y:S01]  /*0130*/  IMAD R4, R0, R3, UR4 ;  /* 0x0000000400047e24 */ /* 0x001fe2000f8e0203 */
[----:B------:R-:W-:-:S04]  /*0140*/  UIADD3 UR4, UPT, UPT, UR4, 0x1, URZ ;  /* 0x0000000104047890 */ /* 0x000fc8000fffe0ff */
[----:B-1----:R-:W-:Y:S02]  /*0150*/  SHF.R.S32.HI R10, RZ, UR7, R4 ;  /* 0x00000007ff0a7c19 */ /* 0x002fe40008011404 */
[----:B------:R-:W-:Y:S02]  /*0160*/  ISETP.NE.AND P2, PT, R3, UR4, PT ;  /* 0x0000000403007c0c */ /* 0x000fe4000bf45270 */
[----:B------:R-:W-:-:S13]  /*0170*/  ISETP.GE.AND P0, PT, R10, 0x2, PT ;  /* 0x000000020a00780c */ /* 0x000fda0003f06270 */
[----:B------:R-:W-:Y:S05]  /*0180*/  @!P0 BRA `(.L_x_14) ;  /* 0x0000000000188947 */ /* 0x000fea0003800000 */
[----:B------:R-:W-:Y:S01]  /*0190*/  BSSY.RECONVERGENT B1, `(.L_x_14) ;  /* 0x0000005000017945 */ /* 0x000fe20003800200 */
.L_x_15:
[----:B------:R-:W-:Y:S02]  /*01a0*/  ISETP.GT.U32.AND P0, PT, R10, 0x3, PT ;  /* 0x000000030a00780c */ /* 0x000fe40003f04070 */
[----:B------:R-:W-:-:S04]  /*01b0*/  SHF.R.U32.HI R3, RZ, 0x1, R10 ;  /* 0x00000001ff037819 */ /* 0x000fc8000001160a */
[----:B------:R-:W-:-:S07]  /*01c0*/  LOP3.LUT R10, R3, 0x1, R10, 0x78, !PT ;  /* 0x00000001030a7812 */ /* 0x000fce00078e780a */
[----:B------:R-:W-:Y:S05]  /*01d0*/  @P0 BRA `(.L_x_15) ;  /* 0xfffffffc00f00947 */ /* 0x000fea000383ffff */
[----:B------:R-:W-:Y:S05]  /*01e0*/  BSYNC.RECONVERGENT B1 ;  /* 0x0000000000017941 */ /* 0x000fea0003800200 */
.L_x_14:
[----:B------:R-:W-:Y:S05]  /*01f0*/  BSYNC.RECONVERGENT B0 ;  /* 0x0000000000007941 */ /* 0x000fea0003800200 */
.L_x_13:
[----:B------:R-:W0:Y:S01]  /*0200*/  LDCU UR7, c[0x0][0x390] ;  /* 0x00007200ff0777ac */ /* 0x000e220008000800 */
[----:B------:R-:W1:Y:S01]  /*0210*/  LDC.64 R2, c[0x0][0x380] ;  /* 0x0000e000ff027b82 */ /* 0x000e620000000a00 */
[----:B0-----:R-:W-:Y:S01]  /*0220*/  SHF.R.S32.HI R5, RZ, UR7, R4 ;  /* 0x00000007ff057c19 */ /* 0x001fe20008011404 */
[----:B------:R-:W0:Y:S01]  /*0230*/  LDCU UR7, c[0x0][0x398] ;  /* 0x00007300ff0777ac */ /* 0x000e220008000800 */
[----:B------:R-:W-:Y:S02]  /*0240*/  LOP3.LUT R4, R4, UR5, RZ, 0x30, !PT ;  /* 0x0000000504047c12 */ /* 0x000fe4000f8e30ff */
[----:B------:R-:W-:-:S05]  /*0250*/  SHF.L.U32 R5, R5, UR6, RZ ;  /* 0x0000000605057c19 */ /* 0x000fca00080006ff */
[----:B------:R-:W-:-:S04]  /*0260*/  IMAD.IADD R5, R4, 0x1, R5 ;  /* 0x0000000104057824 */ /* 0x000fc800078e0205 */
[----:B-1----:R-:W-:-:S05]  /*0270*/  IMAD.WIDE R2, R5, 0x8, R2 ;  /* 0x0000000805027825 */ /* 0x002fca00078e0202 */
[----:B------:R-:W2:Y:S01]  /*0280*/  LDG.E.64 R6, desc[UR8][R2.64] ;  /* 0x0000000802067981 */ /* 0x000ea2000c1e1b00 */
[----:B------:R-:W-:-:S05]  /*0290*/  IMAD.WIDE R4, R11, 0x8, R2 ;  /* 0x000000080b047825 */ /* 0x000fca00078e0202 */
[----:B------:R-:W2:Y:S01]  /*02a0*/  LDG.E.64 R8, desc[UR8][R4.64] ;  /* 0x0000000804087981 */ /* 0x000ea2000c1e1b00 */
[----:B------:R-:W-:-:S04]  /*02b0*/  IMAD.MOV.U32 R13, RZ, RZ, 0x1 ;  /* 0x00000001ff0d7424 */ /* 0x000fc800078e00ff */
[----:B------:R-:W-:-:S04]  /*02c0*/  IMAD R10, R10, -0x2, R13 ;  /* 0xfffffffe0a0a7824 */ /* 0x000fc800078e020d */
[----:B0-----:R-:W-:Y:S01]  /*02d0*/  IMAD R10, R10, UR7, RZ ;  /* 0x000000070a0a7c24 */ /* 0x001fe2000f8e02ff */
[CC--:B--2---:R-:W-:Y:S02]  /*02e0*/  ISETP.GT.U32.AND P0, PT, R8.reuse, R6.reuse, PT ;  /* 0x000000060800720c */ /* 0x0c4fe40003f04070 */
[----:B------:R-:W-:Y:S02]  /*02f0*/  ISETP.GE.U32.AND P1, PT, R8, R6, PT ;  /* 0x000000060800720c */ /* 0x000fe40003f26070 */
[CC--:B------:R-:W-:Y:S02]  /*0300*/  ISETP.GT.AND.EX P0, PT, R9.reuse, R7.reuse, PT, P0 ;  /* 0x000000070900720c */ /* 0x0c0fe40003f04300 */
[----:B------:R-:W-:Y:S02]  /*0310*/  ISETP.GE.AND.EX P1, PT, R9, R7, PT, P1 ;  /* 0x000000070900720c */ /* 0x000fe40003f26310 */
[----:B------:R-:W-:-:S04]  /*0320*/  SEL R12, RZ, 0x1, !P0 ;  /* 0x00000001ff0c7807 */ /* 0x000fc80004000000 */
[----:B------:R-:W-:-:S05]  /*0330*/  SEL R13, R12, 0xffffffff, P1 ;  /* 0xffffffff0c0d7807 */ /* 0x000fca0000800000 */
[----:B------:R-:W-:-:S05]  /*0340*/  IMAD R10, R10, R13, RZ ;  /* 0x0000000d0a0a7224 */ /* 0x000fca00078e02ff */
[----:B------:R-:W-:-:S13]  /*0350*/  ISETP.GT.AND P0, PT, R10, -0x1, PT ;  /* 0xffffffff0a00780c */ /* 0x000fda0003f04270 */
[----:B------:R0:W-:Y:S04]  /*0360*/  @!P0 STG.E.64 desc[UR8][R2.64], R8 ;  /* 0x0000000802008986 */ /* 0x0001e8000c101b08 */
[----:B------:R0:W-:Y:S01]  /*0370*/  @!P0 STG.E.64 desc[UR8][R4.64], R6 ;  /* 0x0000000604008986 */ /* 0x0001e2000c101b08 */
[----:B------:R-:W-:Y:S05]  /*0380*/  @P2 BRA `(.L_x_16) ;  /* 0xfffffffc005c2947 */ /* 0x000fea000383ffff */
[----:B------:R-:W-:Y:S05]  /*0390*/  EXIT ;  /* 0x000000000000794d */ /* 0x000fea0003800000 */
.L_x_17:
        /* <DEDUP_REMOVED lines=14> */
.L_x_19:


//--------------------- .nv.shared.reserved.0     --------------------------
	.section	.nv.shared.reserved.0,"aw",@nobits
	.weak		__nv_reservedSMEM_offset_0_alias
	.size		__nv_reservedSMEM_offset_0_alias, 0, 64
	.other		__nv_reservedSMEM_offset_0_alias,@"STO_CUDA_RESERVED_SHARED STV_DEFAULT"
__nv_reservedSMEM_offset_0_alias:
	.zero		0
	.zero		64


//--------------------- .nv.constant0._Z21global_bitonic_mergerIlEvPT_S1_Piii --------------------------
	.section	.nv.constant0._Z21global_bitonic_mergerIlEvPT_S1_Piii,"a",@progbits
	.sectionflags	@""
	.align	4
.nv.constant0._Z21global_bitonic_mergerIlEvPT_S1_Piii:
	.zero		928


//--------------------- .nv.constant0._Z21global_bitonic_workerIlEvPT_iiiii --------------------------
	.section	.nv.constant0._Z21global_bitonic_workerIlEvPT_iiiii,"a",@progbits
	.sectionflags	@""
	.align	4
.nv.constant0._Z21global_bitonic_workerIlEvPT_iiiii:
	.zero		924


//--------------------- SYMBOLS --------------------------

	.type		.nv.reservedSmem.offset0,@object
	.size		.nv.reservedSmem.offset0,0x4
